	.headerflags	@"EF_CUDA_TEXMODE_UNIFIED EF_CUDA_64BIT_ADDRESS EF_CUDA_ACCELERATORS EF_CUDA_SM90 EF_CUDA_VIRTUAL_SM(EF_CUDA_SM90)"
	.elftype	@"ET_EXEC"


//--------------------- .nv.info                  --------------------------
	.section	.nv.info,"",@"SHT_CUDA_INFO"
	.align	4


	//----- nvinfo : EIATTR_REGCOUNT
	.align		4
        /*0000*/ 	.byte	0x04, 0x2f
        /*0002*/ 	.short	(.L_3 - .L_2)
	.align		4
.L_2:
        /*0004*/ 	.word	index@(triton_poi_fused__native_batch_norm_legit_no_training_relu_1)
        /*0008*/ 	.word	0x0000001c


	//----- nvinfo : EIATTR_MIN_STACK_SIZE
	.align		4
.L_3:
        /*000c*/ 	.byte	0x04, 0x12
        /*000e*/ 	.short	(.L_5 - .L_4)
	.align		4
.L_4:
        /*0010*/ 	.word	index@(triton_poi_fused__native_batch_norm_legit_no_training_relu_1)
        /*0014*/ 	.word	0x00000000


	//----- nvinfo : EIATTR_FRAME_SIZE
	.align		4
.L_5:
        /*0018*/ 	.byte	0x04, 0x11
        /*001a*/ 	.short	(.L_7 - .L_6)
	.align		4
.L_6:
        /*001c*/ 	.word	index@(triton_poi_fused__native_batch_norm_legit_no_training_relu_1)
        /*0020*/ 	.word	0x00000000


	//----- nvinfo : EIATTR_MIN_STACK_SIZE
	.align		4
.L_7:
        /*0024*/ 	.byte	0x04, 0x12
        /*0026*/ 	.short	(.L_9 - .L_8)
	.align		4
.L_8:
        /*0028*/ 	.word	index@(triton_poi_fused__native_batch_norm_legit_no_training_relu_1)
        /*002c*/ 	.word	0x00000000
.L_9:


//--------------------- .nv.info.triton_poi_fused__native_batch_norm_legit_no_training_relu_1 --------------------------
	.section	.nv.info.triton_poi_fused__native_batch_norm_legit_no_training_relu_1,"",@"SHT_CUDA_INFO"
	.sectionflags	@""
	.align	4


	//----- nvinfo : EIATTR_CUDA_API_VERSION
	.align		4
        /*0000*/ 	.byte	0x04, 0x37
        /*0002*/ 	.short	(.L_11 - .L_10)
.L_10:
        /*0004*/ 	.word	0x0000007c


	//----- nvinfo : EIATTR_KPARAM_INFO
	.align		4
.L_11:
        /*0008*/ 	.byte	0x04, 0x17
        /*000a*/ 	.short	(.L_13 - .L_12)
.L_12:
        /*000c*/ 	.word	0x00000000
        /*0010*/ 	.short	0x0006
        /*0012*/ 	.short	0x0030
        /*0014*/ 	.byte	0x00, 0xf0, 0x11, 0x00


	//----- nvinfo : EIATTR_KPARAM_INFO
	.align		4
.L_13:
        /*0018*/ 	.byte	0x04, 0x17
        /*001a*/ 	.short	(.L_15 - .L_14)
.L_14:
        /*001c*/ 	.word	0x00000000
        /*0020*/ 	.short	0x0005
        /*0022*/ 	.short	0x0028
        /*0024*/ 	.byte	0x00, 0xf4, 0x21, 0x00


	//----- nvinfo : EIATTR_KPARAM_INFO
	.align		4
.L_15:
        /*0028*/ 	.byte	0x04, 0x17
        /*002a*/ 	.short	(.L_17 - .L_16)
.L_16:
        /*002c*/ 	.word	0x00000000
        /*0030*/ 	.short	0x0004
        /*0032*/ 	.short	0x0020
        /*0034*/ 	.byte	0x00, 0xf4, 0x21, 0x00


	//----- nvinfo : EIATTR_KPARAM_INFO
	.align		4
.L_17:
        /*0038*/ 	.byte	0x04, 0x17
        /*003a*/ 	.short	(.L_19 - .L_18)
.L_18:
        /*003c*/ 	.word	0x00000000
        /*0040*/ 	.short	0x0003
        /*0042*/ 	.short	0x0018
        /*0044*/ 	.byte	0x00, 0xf4, 0x21, 0x00


	//----- nvinfo : EIATTR_KPARAM_INFO
	.align		4
.L_19:
        /*0048*/ 	.byte	0x04, 0x17
        /*004a*/ 	.short	(.L_21 - .L_20)
.L_20:
        /*004c*/ 	.word	0x00000000
        /*0050*/ 	.short	0x0002
        /*0052*/ 	.short	0x0010
        /*0054*/ 	.byte	0x00, 0xf4, 0x21, 0x00


	//----- nvinfo : EIATTR_KPARAM_INFO
	.align		4
.L_21:
        /*0058*/ 	.byte	0x04, 0x17
        /*005a*/ 	.short	(.L_23 - .L_22)
.L_22:
        /*005c*/ 	.word	0x00000000
        /*0060*/ 	.short	0x0001
        /*0062*/ 	.short	0x0008
        /*0064*/ 	.byte	0x00, 0xf4, 0x21, 0x00


	//----- nvinfo : EIATTR_KPARAM_INFO
	.align		4
.L_23:
        /*0068*/ 	.byte	0x04, 0x17
        /*006a*/ 	.short	(.L_25 - .L_24)
.L_24:
        /*006c*/ 	.word	0x00000000
        /*0070*/ 	.short	0x0000
        /*0072*/ 	.short	0x0000
        /*0074*/ 	.byte	0x00, 0xf4, 0x21, 0x00


	//----- nvinfo : EIATTR_SPARSE_MMA_MASK
	.align		4
.L_25:
        /*0078*/ 	.byte	0x03, 0x50
        /*007a*/ 	.short	0x0000


	//----- nvinfo : EIATTR_MAXREG_COUNT
	.align		4
        /*007c*/ 	.byte	0x03, 0x1b
        /*007e*/ 	.short	0x00ff


	//----- nvinfo : EIATTR_EXIT_INSTR_OFFSETS
	.align		4
        /*0080*/ 	.byte	0x04, 0x1c
        /*0082*/ 	.short	(.L_27 - .L_26)


	//   ....[0]....
.L_26:
        /*0084*/ 	.word	0x00000550


	//   ....[1]....
        /*0088*/ 	.word	0x00000570


	//----- nvinfo : EIATTR_REQNTID
	.align		4
.L_27:
        /*008c*/ 	.byte	0x04, 0x10
        /*008e*/ 	.short	(.L_29 - .L_28)
.L_28:
        /*0090*/ 	.word	0x00000100
        /*0094*/ 	.word	0x00000001
        /*0098*/ 	.word	0x00000001


	//----- nvinfo : EIATTR_CBANK_PARAM_SIZE
	.align		4
.L_29:
        /*009c*/ 	.byte	0x03, 0x19
        /*009e*/ 	.short	0x0034


	//----- nvinfo : EIATTR_PARAM_CBANK
	.align		4
        /*00a0*/ 	.byte	0x04, 0x0a
        /*00a2*/ 	.short	(.L_31 - .L_30)
	.align		4
.L_30:
        /*00a4*/ 	.word	index@(.nv.constant0.triton_poi_fused__native_batch_norm_legit_no_training_relu_1)
        /*00a8*/ 	.short	0x0210
        /*00aa*/ 	.short	0x0034


	//----- nvinfo : EIATTR_SW_WAR
	.align		4
.L_31:
        /*00ac*/ 	.byte	0x04, 0x36
        /*00ae*/ 	.short	(.L_33 - .L_32)
.L_32:
        /*00b0*/ 	.word	0x00000008
.L_33:


//--------------------- .nv.callgraph             --------------------------
	.section	.nv.callgraph,"",@"SHT_CUDA_CALLGRAPH"
	.align	4
	.sectionentsize	8
	.align		4
        /*0000*/ 	.word	0x00000000
	.align		4
        /*0004*/ 	.word	0xffffffff
	.align		4
        /*0008*/ 	.word	0x00000000
	.align		4
        /*000c*/ 	.word	0xfffffffe
	.align		4
        /*0010*/ 	.word	0x00000000
	.align		4
        /*0014*/ 	.word	0xfffffffd
	.align		4
        /*0018*/ 	.word	0x00000000
	.align		4
        /*001c*/ 	.word	0xfffffffc


//--------------------- .nv.constant4             --------------------------
	.section	.nv.constant4,"a",@progbits
	.align	8
	.align		8
.nv.constant4:
        /*0000*/ 	.dword	_$_str
	.align		8
        /*0008*/ 	.dword	_$_str_$_2


//--------------------- .text.triton_poi_fused__native_batch_norm_legit_no_training_relu_1 --------------------------
	.section	.text.triton_poi_fused__native_batch_norm_legit_no_training_relu_1,"ax",@progbits
	.align	128
        .global         triton_poi_fused__native_batch_norm_legit_no_training_relu_1
        .type           triton_poi_fused__native_batch_norm_legit_no_training_relu_1,@function
        .size           triton_poi_fused__native_batch_norm_legit_no_training_relu_1,(.L_x_1 - triton_poi_fused__native_batch_norm_legit_no_training_relu_1)
        .other          triton_poi_fused__native_batch_norm_legit_no_training_relu_1,@"STO_CUDA_ENTRY STV_DEFAULT"
triton_poi_fused__native_batch_norm_legit_no_training_relu_1:
.text.triton_poi_fused__native_batch_norm_legit_no_training_relu_1:
[----:B------:R-:W0:Y:S01]  /*0000*/  LDC R1, c[0x0][0x28] ;  /* 0x00000a00ff017b82 */ /* 0x000e220000000800 */
[----:B------:R-:W1:Y:S01]  /*0010*/  S2R R0, SR_TID.X ;  /* 0x0000000000007919 */ /* 0x000e620000002100 */
[----:B------:R-:W-:Y:S01]  /*0020*/  HFMA2.MMA R2, -RZ, RZ, 0, 0 ;  /* 0x00000000ff027435 */ /* 0x000fe200000001ff */
[----:B------:R-:W-:-:S05]  /*0030*/  IMAD.MOV.U32 R6, RZ, RZ, RZ ;  /* 0x000000ffff067224 */ /* 0x000fca00078e00ff */
[----:B------:R-:W2:Y:S01]  /*0040*/  LDC.64 R4, c[0x0][0x220] ;  /* 0x00008800ff047b82 */ /* 0x000ea20000000a00 */
[----:B------:R-:W3:Y:S01]  /*0050*/  S2R R3, SR_CTAID.X ;  /* 0x0000000000037919 */ /* 0x000ee20000002500 */
[----:B------:R-:W-:Y:S01]  /*0060*/  CS2R R12, SRZ ;  /* 0x00000000000c7805 */ /* 0x000fe2000001ff00 */
[----:B------:R-:W-:-:S05]  /*0070*/  ULDC.64 UR4, c[0x0][0x208] ;  /* 0x0000820000047ab9 */ /* 0x000fca0000000a00 */
[----:B------:R-:W4:Y:S08]  /*0080*/  LDC.64 R22, c[0x0][0x218] ;  /* 0x00008600ff167b82 */ /* 0x000f300000000a00 */
[----:B------:R-:W5:Y:S08]  /*0090*/  LDC.64 R24, c[0x0][0x210] ;  /* 0x00008400ff187b82 */ /* 0x000f700000000a00 */
[----:B------:R-:W4:Y:S01]  /*00a0*/  LDC.64 R10, c[0x0][0x228] ;  /* 0x00008a00ff0a7b82 */ /* 0x000f220000000a00 */
[----:B-1----:R-:W-:-:S07]  /*00b0*/  SHF.L.U32 R0, R0, 0x1, RZ ;  /* 0x0000000100007819 */ /* 0x002fce00000006ff */
[----:B------:R-:W1:Y:S01]  /*00c0*/  LDC.64 R14, c[0x0][0x230] ;  /* 0x00008c00ff0e7b82 */ /* 0x000e620000000a00 */
[----:B------:R-:W-:-:S04]  /*00d0*/  LOP3.LUT R0, R0, 0x1fe, RZ, 0xc0, !PT ;  /* 0x000001fe00007812 */ /* 0x000fc800078ec0ff */
[----:B---3--:R-:W-:-:S04]  /*00e0*/  LEA R3, R3, R0, 0x9 ;  /* 0x0000000003037211 */ /* 0x008fc800078e48ff */
[C---:B------:R-:W-:Y:S01]  /*00f0*/  ISETP.GE.AND P0, PT, R3.reuse, 0x74480, PT ;  /* 0x000744800300780c */ /* 0x040fe20003f06270 */
[----:B------:R-:W-:-:S04]  /*0100*/  IMAD.HI R0, R3, -0x7319a973, R2 ;  /* 0x8ce6568d03007827 */ /* 0x000fc800078e0202 */
[----:B------:R-:W-:Y:S01]  /*0110*/  VIADD R7, R3, 0x1 ;  /* 0x0000000103077836 */ /* 0x000fe20000000000 */
[----:B------:R-:W-:-:S03]  /*0120*/  SHF.R.U32.HI R9, RZ, 0x1f, R0 ;  /* 0x0000001fff097819 */ /* 0x000fc60000011600 */
[----:B------:R-:W-:Y:S01]  /*0130*/  IMAD.HI R6, R7, -0x7319a973, R6 ;  /* 0x8ce6568d07067827 */ /* 0x000fe200078e0206 */
[----:B------:R-:W-:-:S04]  /*0140*/  LEA.HI.SX32 R9, R0, R9, 0x15 ;  /* 0x0000000900097211 */ /* 0x000fc800078faaff */
[----:B------:R-:W-:Y:S02]  /*0150*/  SHF.R.U32.HI R7, RZ, 0x1f, R6 ;  /* 0x0000001fff077819 */ /* 0x000fe40000011606 */
[----:B------:R-:W-:Y:S02]  /*0160*/  LEA.HI R0, R9, R9, RZ, 0x5 ;  /* 0x0000000909007211 */ /* 0x000fe400078f28ff */
[----:B------:R-:W-:Y:S02]  /*0170*/  LEA.HI.SX32 R17, R6, R7, 0x15 ;  /* 0x0000000706117211 */ /* 0x000fe400078faaff */
[----:B------:R-:W-:Y:S02]  /*0180*/  LOP3.LUT R0, R0, 0xffffffe0, RZ, 0xc0, !PT ;  /* 0xffffffe000007812 */ /* 0x000fe400078ec0ff */
[----:B------:R-:W-:Y:S02]  /*0190*/  LEA.HI R2, R17, R17, RZ, 0x5 ;  /* 0x0000001111027211 */ /* 0x000fe400078f28ff */
[----:B------:R-:W-:-:S02]  /*01a0*/  IADD3 R9, R9, -R0, RZ ;  /* 0x8000000009097210 */ /* 0x000fc40007ffe0ff */
[----:B------:R-:W-:Y:S02]  /*01b0*/  LOP3.LUT R0, R2, 0xffffffe0, RZ, 0xc0, !PT ;  /* 0xffffffe002007812 */ /* 0x000fe400078ec0ff */
[----:B------:R-:W-:Y:S01]  /*01c0*/  MOV R2, RZ ;  /* 0x000000ff00027202 */ /* 0x000fe20000000f00 */
[----:B--2---:R-:W-:-:S04]  /*01d0*/  IMAD.WIDE R6, R9, 0x4, R4 ;  /* 0x0000000409067825 */ /* 0x004fc800078e0204 */
[----:B------:R-:W-:Y:S01]  /*01e0*/  IMAD.IADD R17, R17, 0x1, -R0 ;  /* 0x0000000111117824 */ /* 0x000fe200078e0a00 */
[----:B------:R-:W2:Y:S03]  /*01f0*/  @!P0 LDG.E.EL R2, desc[UR4][R6.64] ;  /* 0x0000000406028981 */ /* 0x000ea6000c2e1900 */
[----:B------:R-:W-:-:S05]  /*0200*/  IMAD.WIDE R20, R17, 0x4, R4 ;  /* 0x0000000411147825 */ /* 0x000fca00078e0204 */
[----:B------:R5:W3:Y:S01]  /*0210*/  @!P0 LDG.E.EL R12, desc[UR4][R20.64] ;  /* 0x00000004140c8981 */ /* 0x000ae2000c2e1900 */
[----:B------:R-:W-:Y:S01]  /*0220*/  HFMA2.MMA R0, -RZ, RZ, 0, 0 ;  /* 0x00000000ff007435 */ /* 0x000fe200000001ff */
[----:B------:R-:W-:Y:S01]  /*0230*/  CS2R R4, SRZ ;  /* 0x0000000000047805 */ /* 0x000fe2000001ff00 */
[----:B----4-:R-:W-:-:S04]  /*0240*/  IMAD.WIDE R18, R9, 0x4, R22 ;  /* 0x0000000409127825 */ /* 0x010fc800078e0216 */
[----:B------:R-:W-:Y:S01]  /*0250*/  IMAD.WIDE R22, R17, 0x4, R22 ;  /* 0x0000000411167825 */ /* 0x000fe200078e0216 */
[----:B------:R-:W4:Y:S03]  /*0260*/  @!P0 LDG.E.EL R13, desc[UR4][R18.64] ;  /* 0x00000004120d8981 */ /* 0x000f26000c2e1900 */
[----:B-----5:R-:W-:Y:S01]  /*0270*/  IMAD.WIDE R20, R3, 0x4, R24 ;  /* 0x0000000403147825 */ /* 0x020fe200078e0218 */
[----:B------:R-:W5:Y:S03]  /*0280*/  @!P0 LDG.E.EL R0, desc[UR4][R22.64] ;  /* 0x0000000416008981 */ /* 0x000f66000c2e1900 */
[C---:B0-----:R-:W-:Y:S01]  /*0290*/  IMAD.WIDE R6, R9.reuse, 0x4, R10 ;  /* 0x0000000409067825 */ /* 0x041fe200078e020a */
[----:B------:R-:W5:Y:S03]  /*02a0*/  @!P0 LDG.E.64 R4, desc[UR4][R20.64] ;  /* 0x0000000414048981 */ /* 0x000f66000c1e1b00 */
[----:B-1----:R-:W-:-:S04]  /*02b0*/  IMAD.WIDE R8, R9, 0x4, R14 ;  /* 0x0000000409087825 */ /* 0x002fc800078e020e */
[----:B------:R-:W-:-:S04]  /*02c0*/  IMAD.WIDE R10, R17, 0x4, R10 ;  /* 0x00000004110a7825 */ /* 0x000fc800078e020a */
[----:B------:R-:W-:Y:S01]  /*02d0*/  IMAD.WIDE R24, R17, 0x4, R14 ;  /* 0x0000000411187825 */ /* 0x000fe200078e020e */
[----:B------:R-:W-:Y:S02]  /*02e0*/  CS2R R16, SRZ ;  /* 0x0000000000107805 */ /* 0x000fe4000001ff00 */
[----:B------:R-:W-:-:S04]  /*02f0*/  CS2R R14, SRZ ;  /* 0x00000000000e7805 */ /* 0x000fc8000001ff00 */
[----:B------:R0:W4:Y:S04]  /*0300*/  @!P0 LDG.E.EL R16, desc[UR4][R6.64] ;  /* 0x0000000406108981 */ /* 0x000128000c2e1900 */
[----:B------:R-:W4:Y:S04]  /*0310*/  @!P0 LDG.E.EL R17, desc[UR4][R10.64] ;  /* 0x000000040a118981 */ /* 0x000f28000c2e1900 */
[----:B------:R1:W4:Y:S01]  /*0320*/  @!P0 LDG.E.EL R15, desc[UR4][R8.64] ;  /* 0x00000004080f8981 */ /* 0x000322000c2e1900 */
[----:B0-----:R-:W0:Y:S03]  /*0330*/  LDC.64 R6, c[0x0][0x238] ;  /* 0x00008e00ff067b82 */ /* 0x001e260000000a00 */
[----:B------:R-:W4:Y:S01]  /*0340*/  @!P0 LDG.E.EL R14, desc[UR4][R24.64] ;  /* 0x00000004180e8981 */ /* 0x000f22000c2e1900 */
[----:B0-----:R-:W-:-:S04]  /*0350*/  IMAD.WIDE R6, R3, 0x4, R6 ;  /* 0x0000000403067825 */ /* 0x001fc800078e0206 */
[----:B--2---:R-:W-:-:S04]  /*0360*/  FADD R2, R2, 0.0010000000474974513054 ;  /* 0x3a83126f02027421 */ /* 0x004fc80000000000 */
[----:B------:R-:W0:Y:S01]  /*0370*/  MUFU.SQRT R18, R2 ;  /* 0x0000000200127308 */ /* 0x000e220000002000 */
[----:B---3--:R-:W-:-:S07]  /*0380*/  FADD R12, R12, 0.0010000000474974513054 ;  /* 0x3a83126f0c0c7421 */ /* 0x008fce0000000000 */
[----:B------:R-:W2:Y:S01]  /*0390*/  MUFU.SQRT R19, R12 ;  /* 0x0000000c00137308 */ /* 0x000ea20000002000 */
[C---:B0-----:R-:W-:Y:S02]  /*03a0*/  FSETP.GT.AND P1, PT, R18.reuse, 8.50705917302346158658e+37, PT ;  /* 0x7e8000001200780b */ /* 0x041fe40003f24000 */
[----:B------:R-:W-:Y:S02]  /*03b0*/  FSETP.GEU.AND P3, PT, R18, 1.175494350822287508e-38, PT ;  /* 0x008000001200780b */ /* 0x000fe40003f6e000 */
[C---:B--2---:R-:W-:Y:S02]  /*03c0*/  FSETP.GT.AND P2, PT, R19.reuse, 8.50705917302346158658e+37, PT ;  /* 0x7e8000001300780b */ /* 0x044fe40003f44000 */
[----:B------:R-:W-:-:S07]  /*03d0*/  FSETP.GEU.AND P4, PT, R19, 1.175494350822287508e-38, PT ;  /* 0x008000001300780b */ /* 0x000fce0003f8e000 */
[----:B------:R-:W-:-:S04]  /*03e0*/  @P1 FMUL R18, R18, 0.25 ;  /* 0x3e80000012121820 */ /* 0x000fc80000400000 */
[----:B------:R-:W-:Y:S01]  /*03f0*/  @!P3 FMUL R18, R18, 16777216 ;  /* 0x4b8000001212b820 */ /* 0x000fe20000400000 */
[----:B------:R-:W-:-:S04]  /*0400*/  @P2 FMUL R19, R19, 0.25 ;  /* 0x3e80000013132820 */ /* 0x000fc80000400000 */
[----:B------:R-:W-:Y:S01]  /*0410*/  @!P4 FMUL R19, R19, 16777216 ;  /* 0x4b8000001313c820 */ /* 0x000fe20000400000 */
[----:B------:R-:W0:Y:S01]  /*0420*/  MUFU.RCP R18, R18 ;  /* 0x0000001200127308 */ /* 0x000e220000001000 */
[----:B------:R-:W-:-:S07]  /*0430*/  MOV R2, 0x3e800000 ;  /* 0x3e80000000027802 */ /* 0x000fce0000000f00 */
[----:B------:R-:W2:Y:S01]  /*0440*/  MUFU.RCP R19, R19 ;  /* 0x0000001300137308 */ /* 0x000ea20000001000 */
[C---:B-1----:R-:W-:Y:S02]  /*0450*/  FSEL R9, R2.reuse, 1, P1 ;  /* 0x3f80000002097808 */ /* 0x042fe40000800000 */
[----:B------:R-:W-:-:S03]  /*0460*/  FSEL R2, R2, 1, P2 ;  /* 0x3f80000002027808 */ /* 0x000fc60001000000 */
[----:B------:R-:W-:Y:S02]  /*0470*/  @!P3 FMUL R9, R9, 16777216 ;  /* 0x4b8000000909b820 */ /* 0x000fe40000400000 */
[----:B------:R-:W-:Y:S01]  /*0480*/  @!P4 FMUL R2, R2, 16777216 ;  /* 0x4b8000000202c820 */ /* 0x000fe20000400000 */
[----:B-----5:R-:W-:Y:S01]  /*0490*/  FADD R0, -R0, R5 ;  /* 0x0000000500007221 */ /* 0x020fe20000000100 */
[----:B----4-:R-:W-:Y:S01]  /*04a0*/  FADD R4, -R13, R4 ;  /* 0x000000040d047221 */ /* 0x010fe20000000100 */
[----:B0-----:R-:W-:Y:S01]  /*04b0*/  FMUL R9, R18, R9 ;  /* 0x0000000912097220 */ /* 0x001fe20000400000 */
[----:B--2---:R-:W-:-:S03]  /*04c0*/  FMUL R5, R19, R2 ;  /* 0x0000000213057220 */ /* 0x004fc60000400000 */
[----:B------:R-:W-:Y:S01]  /*04d0*/  FMUL R4, R4, R9 ;  /* 0x0000000904047220 */ /* 0x000fe20000400000 */
[----:B------:R-:W-:-:S03]  /*04e0*/  FMUL R5, R0, R5 ;  /* 0x0000000500057220 */ /* 0x000fc60000400000 */
[----:B------:R-:W-:Y:S01]  /*04f0*/  FFMA R4, R4, R16, R15 ;  /* 0x0000001004047223 */ /* 0x000fe2000000000f */
[----:B------:R-:W-:-:S04]  /*0500*/  FFMA R5, R5, R17, R14 ;  /* 0x0000001105057223 */ /* 0x000fc8000000000e */
[C---:B------:R-:W-:Y:S02]  /*0510*/  FSETP.GEU.AND P1, PT, R4.reuse, RZ, PT ;  /* 0x000000ff0400720b */ /* 0x040fe40003f2e000 */
[C---:B------:R-:W-:Y:S02]  /*0520*/  FSETP.GEU.AND P2, PT, R5.reuse, RZ, PT ;  /* 0x000000ff0500720b */ /* 0x040fe40003f4e000 */
[----:B------:R-:W-:Y:S02]  /*0530*/  FSEL R4, R4, RZ, P1 ;  /* 0x000000ff04047208 */ /* 0x000fe40000800000 */
[----:B------:R-:W-:Y:S01]  /*0540*/  FSEL R5, R5, RZ, P2 ;  /* 0x000000ff05057208 */ /* 0x000fe20001000000 */
[----:B------:R-:W-:Y:S08]  /*0550*/  @P0 EXIT ;  /* 0x000000000000094d */ /* 0x000ff00003800000 */
[----:B------:R-:W-:Y:S01]  /*0560*/  STG.E.64 desc[UR4][R6.64], R4 ;  /* 0x0000000406007986 */ /* 0x000fe2000c101b04 */
[----:B------:R-:W-:Y:S05]  /*0570*/  EXIT ;  /* 0x000000000000794d */ /* 0x000fea0003800000 */
.L_x_0:
[----:B------:R-:W-:-:S00]  /*0580*/  BRA `(.L_x_0) ;  /* 0xfffffffc00fc7947 */ /* 0x000fc0000383ffff */
[----:B------:R-:W-:-:S00]  /*0590*/  NOP ;  /* 0x0000000000007918 */ /* 0x000fc00000000000 */
        /* <DEDUP_REMOVED lines=14> */
.L_x_1:


//--------------------- .nv.global.init           --------------------------
	.section	.nv.global.init,"aw",@progbits
.nv.global.init:
	.type		_$_str,@object
	.size		_$_str,(_$_str_$_2 - _$_str)
_$_str:
        /*0000*/ 	.byte	0x5f, 0x5f, 0x43, 0x55, 0x44, 0x41, 0x5f, 0x46, 0x54, 0x5a, 0x00
	.type		_$_str_$_2,@object
	.size		_$_str_$_2,(.L_1 - _$_str_$_2)
_$_str_$_2:
        /*000b*/ 	.byte	0x5f, 0x5f, 0x43, 0x55, 0x44, 0x41, 0x5f, 0x50, 0x52, 0x45, 0x43, 0x5f, 0x53, 0x51, 0x52, 0x54
        /*001b*/ 	.byte	0x00
.L_1:


//--------------------- .nv.constant0.triton_poi_fused__native_batch_norm_legit_no_training_relu_1 --------------------------
	.section	.nv.constant0.triton_poi_fused__native_batch_norm_legit_no_training_relu_1,"a",@progbits
	.sectionflags	@""
	.align	4
.nv.constant0.triton_poi_fused__native_batch_norm_legit_no_training_relu_1:
	.zero		580
